//
// Generated by NVIDIA NVVM Compiler
//
// Compiler Build ID: CL-36424714
// Cuda compilation tools, release 13.0, V13.0.88
// Based on NVVM 20.0.0
//

.version 9.0
.target sm_100
.address_size 64

	// .globl	_Z6AddGPUPfS_S_

.visible .entry _Z6AddGPUPfS_S_(
	.param .u64 .ptr .align 1 _Z6AddGPUPfS_S__param_0,
	.param .u64 .ptr .align 1 _Z6AddGPUPfS_S__param_1,
	.param .u64 .ptr .align 1 _Z6AddGPUPfS_S__param_2
)
{
	.reg .b32 	%r<5>;
	.reg .b32 	%f<4>;
	.reg .b64 	%rd<11>;

	ld.param.u64 	%rd1, [_Z6AddGPUPfS_S__param_0];
	ld.param.u64 	%rd2, [_Z6AddGPUPfS_S__param_1];
	ld.param.u64 	%rd3, [_Z6AddGPUPfS_S__param_2];
	cvta.to.global.u64 	%rd4, %rd1;
	cvta.to.global.u64 	%rd5, %rd3;
	cvta.to.global.u64 	%rd6, %rd2;
	mov.u32 	%r1, %ctaid.x;
	shl.b32 	%r2, %r1, 10;
	mov.u32 	%r3, %tid.x;
	or.b32  	%r4, %r2, %r3;
	mul.wide.u32 	%rd7, %r4, 4;
	add.s64 	%rd8, %rd6, %rd7;
	ld.global.f32 	%f1, [%rd8];
	add.s64 	%rd9, %rd5, %rd7;
	ld.global.f32 	%f2, [%rd9];
	add.f32 	%f3, %f1, %f2;
	add.s64 	%rd10, %rd4, %rd7;
	st.global.f32 	[%rd10], %f3;
	ret;

}


// ===== COMPILED SASS (sm_100) =====

	.target	sm_100

	.elftype	@"ET_EXEC"


//--------------------- .note.nv.tkinfo           --------------------------
	.section	.note.nv.tkinfo,"",@"SHT_NOTE"
	.sectionflags	@"SHF_NOTE_NV_TKINFO"
	.tkinfo
        /*0018*/ 	.word	0x00000002
        /*0030*/ 	.string	""
        /*0030*/ 	.string	"ptxas"
        /*0030*/ 	.string	"Cuda compilation tools, release 13.0, V13.0.88"
        /*0030*/ 	.string	"Build cuda_13.0.r13.0/compiler.36424714_0"
        /*0030*/ 	.string	"-arch sm_100 -m 64 "



//--------------------- .note.nv.cuinfo           --------------------------
	.section	.note.nv.cuinfo,"",@"SHT_NOTE"
	.sectionflags	@"SHF_NOTE_NV_CUINFO"
        /*0018*/ 	.short	0x0002
        /*001a*/ 	.short	0x0064
        /*001c*/ 	.short	0x0082
	.zero		2


//--------------------- .nv.info                  --------------------------
	.section	.nv.info,"",@"SHT_CUDA_INFO"
	.align	4


	//----- nvinfo : EIATTR_REGCOUNT
	.align		4
        /*0000*/ 	.byte	0x04, 0x2f
        /*0002*/ 	.short	(.L_1 - .L_0)
	.align		4
.L_0:
        /*0004*/ 	.word	index@(_Z6AddGPUPfS_S_)
        /*0008*/ 	.word	0x0000000c


	//----- nvinfo : EIATTR_FRAME_SIZE
	.align		4
.L_1:
        /*000c*/ 	.byte	0x04, 0x11
        /*000e*/ 	.short	(.L_3 - .L_2)
	.align		4
.L_2:
        /*0010*/ 	.word	index@(_Z6AddGPUPfS_S_)
        /*0014*/ 	.word	0x00000000


	//----- nvinfo : EIATTR_MIN_STACK_SIZE
	.align		4
.L_3:
        /*0018*/ 	.byte	0x04, 0x12
        /*001a*/ 	.short	(.L_5 - .L_4)
	.align		4
.L_4:
        /*001c*/ 	.word	index@(_Z6AddGPUPfS_S_)
        /*0020*/ 	.word	0x00000000
.L_5:


//--------------------- .nv.compat                --------------------------
	.section	.nv.compat,"",@"SHT_CUDA_COMPAT_INFO"
	.align	4
        /*0000*/ 	.byte	0x02, 0x09, 0x00, 0x00, 0x02, 0x02, 0x01, 0x00, 0x02, 0x05, 0x05, 0x00, 0x03, 0x07, 0x01, 0x01
        /*0010*/ 	.byte	0x02, 0x03, 0x00, 0x00, 0x02, 0x06, 0x01, 0x00, 0x04, 0x0b, 0x08, 0x00, 0x09, 0x00, 0x00, 0x00
        /*0020*/ 	.byte	0x00, 0x00, 0x00, 0x00


//--------------------- .nv.info._Z6AddGPUPfS_S_  --------------------------
	.section	.nv.info._Z6AddGPUPfS_S_,"",@"SHT_CUDA_INFO"
	.sectionflags	@""
	.align	4


	//----- nvinfo : EIATTR_CUDA_API_VERSION
	.align		4
        /*0000*/ 	.byte	0x04, 0x37
        /*0002*/ 	.short	(.L_7 - .L_6)
.L_6:
        /*0004*/ 	.word	0x00000082


	//----- nvinfo : EIATTR_KPARAM_INFO
	.align		4
.L_7:
        /*0008*/ 	.byte	0x04, 0x17
        /*000a*/ 	.short	(.L_9 - .L_8)
.L_8:
        /*000c*/ 	.word	0x00000000
        /*0010*/ 	.short	0x0002
        /*0012*/ 	.short	0x0010
        /*0014*/ 	.byte	0x00, 0xf5, 0x21, 0x00


	//----- nvinfo : EIATTR_KPARAM_INFO
	.align		4
.L_9:
        /*0018*/ 	.byte	0x04, 0x17
        /*001a*/ 	.short	(.L_11 - .L_10)
.L_10:
        /*001c*/ 	.word	0x00000000
        /*0020*/ 	.short	0x0001
        /*0022*/ 	.short	0x0008
        /*0024*/ 	.byte	0x00, 0xf5, 0x21, 0x00


	//----- nvinfo : EIATTR_KPARAM_INFO
	.align		4
.L_11:
        /*0028*/ 	.byte	0x04, 0x17
        /*002a*/ 	.short	(.L_13 - .L_12)
.L_12:
        /*002c*/ 	.word	0x00000000
        /*0030*/ 	.short	0x0000
        /*0032*/ 	.short	0x0000
        /*0034*/ 	.byte	0x00, 0xf5, 0x21, 0x00


	//----- nvinfo : EIATTR_SPARSE_MMA_MASK
	.align		4
.L_13:
        /*0038*/ 	.byte	0x03, 0x50
        /*003a*/ 	.short	0x0000


	//----- nvinfo : EIATTR_MAXREG_COUNT
	.align		4
        /*003c*/ 	.byte	0x03, 0x1b
        /*003e*/ 	.short	0x00ff


	//----- nvinfo : EIATTR_MERCURY_ISA_VERSION
	.align		4
        /*0040*/ 	.byte	0x03, 0x5f
        /*0042*/ 	.short	0x0101


	//----- nvinfo : EIATTR_VRC_CTA_INIT_COUNT
	.align		4
        /*0044*/ 	.byte	0x02, 0x4a
	.zero		1
	.zero		1


	//----- nvinfo : EIATTR_EXIT_INSTR_OFFSETS
	.align		4
        /*0048*/ 	.byte	0x04, 0x1c
        /*004a*/ 	.short	(.L_15 - .L_14)


	//   ....[0]....
.L_14:
        /*004c*/ 	.word	0x00000100


	//----- nvinfo : EIATTR_CBANK_PARAM_SIZE
	.align		4
.L_15:
        /*0050*/ 	.byte	0x03, 0x19
        /*0052*/ 	.short	0x0018


	//----- nvinfo : EIATTR_PARAM_CBANK
	.align		4
        /*0054*/ 	.byte	0x04, 0x0a
        /*0056*/ 	.short	(.L_17 - .L_16)
	.align		4
.L_16:
        /*0058*/ 	.word	index@(.nv.constant0._Z6AddGPUPfS_S_)
        /*005c*/ 	.short	0x0380
        /*005e*/ 	.short	0x0018


	//----- nvinfo : EIATTR_SW_WAR
	.align		4
.L_17:
        /*0060*/ 	.byte	0x04, 0x36
        /*0062*/ 	.short	(.L_19 - .L_18)
.L_18:
        /*0064*/ 	.word	0x00000008
.L_19:


//--------------------- .nv.callgraph             --------------------------
	.section	.nv.callgraph,"",@"SHT_CUDA_CALLGRAPH"
	.align	4
	.sectionentsize	8
	.align		4
        /*0000*/ 	.word	0x00000000
	.align		4
        /*0004*/ 	.word	0xffffffff
	.align		4
        /*0008*/ 	.word	0x00000000
	.align		4
        /*000c*/ 	.word	0xfffffffe
	.align		4
        /*0010*/ 	.word	0x00000000
	.align		4
        /*0014*/ 	.word	0xfffffffd
	.align		4
        /*0018*/ 	.word	0x00000000
	.align		4
        /*001c*/ 	.word	0xfffffffc


//--------------------- .text._Z6AddGPUPfS_S_     --------------------------
	.section	.text._Z6AddGPUPfS_S_,"ax",@progbits
	.align	128
        .global         _Z6AddGPUPfS_S_
        .type           _Z6AddGPUPfS_S_,@function
        .size           _Z6AddGPUPfS_S_,(.L_x_1 - _Z6AddGPUPfS_S_)
        .other          _Z6AddGPUPfS_S_,@"STO_CUDA_ENTRY STV_DEFAULT"
_Z6AddGPUPfS_S_:
.text._Z6AddGPUPfS_S_:
[----:B------:R-:W-:Y:S01]  /*0000*/  LDC R1, c[0x0][0x37c] ;  /* 0x0000df00ff017b82 */ /* 0x000fe20000000800 */
[----:B------:R-:W0:Y:S07]  /*0010*/  S2R R9, SR_TID.X ;  /* 0x0000000000097919 */ /* 0x000e2e0000002100 */
[----:B------:R-:W1:Y:S01]  /*0020*/  S2UR UR4, SR_CTAID.X ;  /* 0x00000000000479c3 */ /* 0x000e620000002500 */
[----:B------:R-:W2:Y:S07]  /*0030*/  LDCU.64 UR6, c[0x0][0x358] ;  /* 0x00006b00ff0677ac */ /* 0x000eae0008000a00 */
[----:B------:R-:W3:Y:S08]  /*0040*/  LDC.64 R2, c[0x0][0x388] ;  /* 0x0000e200ff027b82 */ /* 0x000ef00000000a00 */
[----:B------:R-:W4:Y:S01]  /*0050*/  LDC.64 R4, c[0x0][0x390] ;  /* 0x0000e400ff047b82 */ /* 0x000f220000000a00 */
[----:B-1----:R-:W-:-:S07]  /*0060*/  USHF.L.U32 UR4, UR4, 0xa, URZ ;  /* 0x0000000a04047899 */ /* 0x002fce00080006ff */
[----:B------:R-:W1:Y:S01]  /*0070*/  LDC.64 R6, c[0x0][0x380] ;  /* 0x0000e000ff067b82 */ /* 0x000e620000000a00 */
[----:B0-----:R-:W-:-:S05]  /*0080*/  LOP3.LUT R9, R9, UR4, RZ, 0xfc, !PT ;  /* 0x0000000409097c12 */ /* 0x001fca000f8efcff */
[----:B---3--:R-:W-:-:S04]  /*0090*/  IMAD.WIDE.U32 R2, R9, 0x4, R2 ;  /* 0x0000000409027825 */ /* 0x008fc800078e0002 */
[C---:B----4-:R-:W-:Y:S02]  /*00a0*/  IMAD.WIDE.U32 R4, R9.reuse, 0x4, R4 ;  /* 0x0000000409047825 */ /* 0x050fe400078e0004 */
[----:B--2---:R-:W2:Y:S04]  /*00b0*/  LDG.E R2, desc[UR6][R2.64] ;  /* 0x0000000602027981 */ /* 0x004ea8000c1e1900 */
[----:B------:R-:W2:Y:S01]  /*00c0*/  LDG.E R5, desc[UR6][R4.64] ;  /* 0x0000000604057981 */ /* 0x000ea2000c1e1900 */
[----:B-1----:R-:W-:-:S04]  /*00d0*/  IMAD.WIDE.U32 R6, R9, 0x4, R6 ;  /* 0x0000000409067825 */ /* 0x002fc800078e0006 */
[----:B--2---:R-:W-:-:S05]  /*00e0*/  FADD R9, R2, R5 ;  /* 0x0000000502097221 */ /* 0x004fca0000000000 */
[----:B------:R-:W-:Y:S01]  /*00f0*/  STG.E desc[UR6][R6.64], R9 ;  /* 0x0000000906007986 */ /* 0x000fe2000c101906 */
[----:B------:R-:W-:Y:S05]  /*0100*/  EXIT ;  /* 0x000000000000794d */ /* 0x000fea0003800000 */
.L_x_0:
[----:B------:R-:W-:-:S00]  /*0110*/  BRA `(.L_x_0) ;  /* 0xfffffffc00fc7947 */ /* 0x000fc0000383ffff */
[----:B------:R-:W-:-:S00]  /*0120*/  NOP ;  /* 0x0000000000007918 */ /* 0x000fc00000000000 */
        /* <DEDUP_REMOVED lines=13> */
.L_x_1:


//--------------------- .nv.shared.reserved.0     --------------------------
	.section	.nv.shared.reserved.0,"aw",@nobits
	.weak		__nv_reservedSMEM_offset_0_alias
	.size		__nv_reservedSMEM_offset_0_alias, 0, 64
	.other		__nv_reservedSMEM_offset_0_alias,@"STO_CUDA_RESERVED_SHARED STV_DEFAULT"
__nv_reservedSMEM_offset_0_alias:
	.zero		0
	.zero		64


//--------------------- .nv.constant0._Z6AddGPUPfS_S_ --------------------------
	.section	.nv.constant0._Z6AddGPUPfS_S_,"a",@progbits
	.sectionflags	@""
	.align	4
.nv.constant0._Z6AddGPUPfS_S_:
	.zero		920


//--------------------- SYMBOLS --------------------------

	.type		.nv.reservedSmem.offset0,@object
	.size		.nv.reservedSmem.offset0,0x4
